.version 6.5
.target sm_30
.address_size 64

.visible .entry cvta(
	.param .u64 input,
	.param .u64 output
)
{
	.reg .u64 	        in_addr;
    .reg .u64 	        out_addr;
    .reg .f32 	        temp;

	ld.param.u64 	    in_addr, [input];
    ld.param.u64 	    out_addr, [output];

    cvta.to.global.u64  in_addr, in_addr;
    cvta.to.global.u64  out_addr, out_addr;

    ld.global.f32       temp, [in_addr];
    st.global.f32       [out_addr], temp;
	ret;
}

// ===== COMPILED SASS (sm_100) =====

	.target	sm_100

	.elftype	@"ET_EXEC"


//--------------------- .note.nv.tkinfo           --------------------------
	.section	.note.nv.tkinfo,"",@"SHT_NOTE"
	.sectionflags	@"SHF_NOTE_NV_TKINFO"
	.tkinfo
        /*0018*/ 	.word	0x00000002
        /*0030*/ 	.string	""
        /*0030*/ 	.string	"ptxas"
        /*0030*/ 	.string	"Cuda compilation tools, release 13.0, V13.0.88"
        /*0030*/ 	.string	"Build cuda_13.0.r13.0/compiler.36424714_0"
        /*0030*/ 	.string	"-arch sm_100 "



//--------------------- .note.nv.cuinfo           --------------------------
	.section	.note.nv.cuinfo,"",@"SHT_NOTE"
	.sectionflags	@"SHF_NOTE_NV_CUINFO"
        /*0018*/ 	.short	0x0002
        /*001a*/ 	.short	0x001e
        /*001c*/ 	.short	0x0082
	.zero		2


//--------------------- .nv.info                  --------------------------
	.section	.nv.info,"",@"SHT_CUDA_INFO"
	.align	4


	//----- nvinfo : EIATTR_REGCOUNT
	.align		4
        /*0000*/ 	.byte	0x04, 0x2f
        /*0002*/ 	.short	(.L_1 - .L_0)
	.align		4
.L_0:
        /*0004*/ 	.word	index@(cvta)
        /*0008*/ 	.word	0x00000008


	//----- nvinfo : EIATTR_FRAME_SIZE
	.align		4
.L_1:
        /*000c*/ 	.byte	0x04, 0x11
        /*000e*/ 	.short	(.L_3 - .L_2)
	.align		4
.L_2:
        /*0010*/ 	.word	index@(cvta)
        /*0014*/ 	.word	0x00000000


	//----- nvinfo : EIATTR_MIN_STACK_SIZE
	.align		4
.L_3:
        /*0018*/ 	.byte	0x04, 0x12
        /*001a*/ 	.short	(.L_5 - .L_4)
	.align		4
.L_4:
        /*001c*/ 	.word	index@(cvta)
        /*0020*/ 	.word	0x00000000
.L_5:


//--------------------- .nv.compat                --------------------------
	.section	.nv.compat,"",@"SHT_CUDA_COMPAT_INFO"
	.align	4
        /*0000*/ 	.byte	0x02, 0x09, 0x00, 0x00, 0x02, 0x02, 0x01, 0x00, 0x02, 0x05, 0x05, 0x00, 0x03, 0x07, 0x01, 0x01
        /*0010*/ 	.byte	0x02, 0x03, 0x00, 0x00, 0x02, 0x06, 0x01, 0x00, 0x04, 0x0b, 0x08, 0x00, 0x09, 0x00, 0x00, 0x00
        /*0020*/ 	.byte	0x00, 0x00, 0x00, 0x00


//--------------------- .nv.info.cvta             --------------------------
	.section	.nv.info.cvta,"",@"SHT_CUDA_INFO"
	.sectionflags	@""
	.align	4


	//----- nvinfo : EIATTR_CUDA_API_VERSION
	.align		4
        /*0000*/ 	.byte	0x04, 0x37
        /*0002*/ 	.short	(.L_7 - .L_6)
.L_6:
        /*0004*/ 	.word	0x00000082


	//----- nvinfo : EIATTR_KPARAM_INFO
	.align		4
.L_7:
        /*0008*/ 	.byte	0x04, 0x17
        /*000a*/ 	.short	(.L_9 - .L_8)
.L_8:
        /*000c*/ 	.word	0x00000000
        /*0010*/ 	.short	0x0001
        /*0012*/ 	.short	0x0008
        /*0014*/ 	.byte	0x00, 0xf0, 0x21, 0x00


	//----- nvinfo : EIATTR_KPARAM_INFO
	.align		4
.L_9:
        /*0018*/ 	.byte	0x04, 0x17
        /*001a*/ 	.short	(.L_11 - .L_10)
.L_10:
        /*001c*/ 	.word	0x00000000
        /*0020*/ 	.short	0x0000
        /*0022*/ 	.short	0x0000
        /*0024*/ 	.byte	0x00, 0xf0, 0x21, 0x00


	//----- nvinfo : EIATTR_SPARSE_MMA_MASK
	.align		4
.L_11:
        /*0028*/ 	.byte	0x03, 0x50
        /*002a*/ 	.short	0x0000


	//----- nvinfo : EIATTR_MAXREG_COUNT
	.align		4
        /*002c*/ 	.byte	0x03, 0x1b
        /*002e*/ 	.short	0x00ff


	//----- nvinfo : EIATTR_MERCURY_ISA_VERSION
	.align		4
        /*0030*/ 	.byte	0x03, 0x5f
        /*0032*/ 	.short	0x0101


	//----- nvinfo : EIATTR_VRC_CTA_INIT_COUNT
	.align		4
        /*0034*/ 	.byte	0x02, 0x4a
	.zero		1
	.zero		1


	//----- nvinfo : EIATTR_EXIT_INSTR_OFFSETS
	.align		4
        /*0038*/ 	.byte	0x04, 0x1c
        /*003a*/ 	.short	(.L_13 - .L_12)


	//   ....[0]....
.L_12:
        /*003c*/ 	.word	0x00000060


	//----- nvinfo : EIATTR_CBANK_PARAM_SIZE
	.align		4
.L_13:
        /*0040*/ 	.byte	0x03, 0x19
        /*0042*/ 	.short	0x0010


	//----- nvinfo : EIATTR_PARAM_CBANK
	.align		4
        /*0044*/ 	.byte	0x04, 0x0a
        /*0046*/ 	.short	(.L_15 - .L_14)
	.align		4
.L_14:
        /*0048*/ 	.word	index@(.nv.constant0.cvta)
        /*004c*/ 	.short	0x0380
        /*004e*/ 	.short	0x0010


	//----- nvinfo : EIATTR_SW_WAR
	.align		4
.L_15:
        /*0050*/ 	.byte	0x04, 0x36
        /*0052*/ 	.short	(.L_17 - .L_16)
.L_16:
        /*0054*/ 	.word	0x00000008
.L_17:


//--------------------- .nv.callgraph             --------------------------
	.section	.nv.callgraph,"",@"SHT_CUDA_CALLGRAPH"
	.align	4
	.sectionentsize	8
	.align		4
        /*0000*/ 	.word	0x00000000
	.align		4
        /*0004*/ 	.word	0xffffffff
	.align		4
        /*0008*/ 	.word	0x00000000
	.align		4
        /*000c*/ 	.word	0xfffffffe
	.align		4
        /*0010*/ 	.word	0x00000000
	.align		4
        /*0014*/ 	.word	0xfffffffd
	.align		4
        /*0018*/ 	.word	0x00000000
	.align		4
        /*001c*/ 	.word	0xfffffffc


//--------------------- .text.cvta                --------------------------
	.section	.text.cvta,"ax",@progbits
	.align	128
        .global         cvta
        .type           cvta,@function
        .size           cvta,(.L_x_1 - cvta)
        .other          cvta,@"STO_CUDA_ENTRY STV_DEFAULT"
cvta:
.text.cvta:
[----:B------:R-:W-:Y:S08]  /*0000*/  LDC R1, c[0x0][0x37c] ;  /* 0x0000df00ff017b82 */ /* 0x000ff00000000800 */
[----:B------:R-:W0:Y:S01]  /*0010*/  LDC.64 R2, c[0x0][0x380] ;  /* 0x0000e000ff027b82 */ /* 0x000e220000000a00 */
[----:B------:R-:W0:Y:S02]  /*0020*/  LDCU.64 UR4, c[0x0][0x358] ;  /* 0x00006b00ff0477ac */ /* 0x000e240008000a00 */
[----:B0-----:R-:W2:Y:S05]  /*0030*/  LDG.E R3, desc[UR4][R2.64] ;  /* 0x0000000402037981 */ /* 0x001eaa000c1e1900 */
[----:B------:R-:W2:Y:S02]  /*0040*/  LDC.64 R4, c[0x0][0x388] ;  /* 0x0000e200ff047b82 */ /* 0x000ea40000000a00 */
[----:B--2---:R-:W-:Y:S01]  /*0050*/  STG.E desc[UR4][R4.64], R3 ;  /* 0x0000000304007986 */ /* 0x004fe2000c101904 */
[----:B------:R-:W-:Y:S05]  /*0060*/  EXIT ;  /* 0x000000000000794d */ /* 0x000fea0003800000 */
.L_x_0:
[----:B------:R-:W-:-:S00]  /*0070*/  BRA `(.L_x_0) ;  /* 0xfffffffc00fc7947 */ /* 0x000fc0000383ffff */
[----:B------:R-:W-:-:S00]  /*0080*/  NOP ;  /* 0x0000000000007918 */ /* 0x000fc00000000000 */
[----:B------:R-:W-:-:S00]  /*0090*/  NOP ;  /* 0x0000000000007918 */ /* 0x000fc00000000000 */
[----:B------:R-:W-:-:S00]  /*00a0*/  NOP ;  /* 0x0000000000007918 */ /* 0x000fc00000000000 */
[----:B------:R-:W-:-:S00]  /*00b0*/  NOP ;  /* 0x0000000000007918 */ /* 0x000fc00000000000 */
[----:B------:R-:W-:-:S00]  /*00c0*/  NOP ;  /* 0x0000000000007918 */ /* 0x000fc00000000000 */
[----:B------:R-:W-:-:S00]  /*00d0*/  NOP ;  /* 0x0000000000007918 */ /* 0x000fc00000000000 */
[----:B------:R-:W-:-:S00]  /*00e0*/  NOP ;  /* 0x0000000000007918 */ /* 0x000fc00000000000 */
[----:B------:R-:W-:-:S00]  /*00f0*/  NOP ;  /* 0x0000000000007918 */ /* 0x000fc00000000000 */
.L_x_1:


//--------------------- .nv.shared.reserved.0     --------------------------
	.section	.nv.shared.reserved.0,"aw",@nobits
	.weak		__nv_reservedSMEM_offset_0_alias
	.size		__nv_reservedSMEM_offset_0_alias, 0, 64
	.other		__nv_reservedSMEM_offset_0_alias,@"STO_CUDA_RESERVED_SHARED STV_DEFAULT"
__nv_reservedSMEM_offset_0_alias:
	.zero		0
	.zero		64


//--------------------- .nv.constant0.cvta        --------------------------
	.section	.nv.constant0.cvta,"a",@progbits
	.sectionflags	@""
	.align	4
.nv.constant0.cvta:
	.zero		912


//--------------------- SYMBOLS --------------------------

	.type		.nv.reservedSmem.offset0,@object
	.size		.nv.reservedSmem.offset0,0x4
